//
// Generated by NVIDIA NVVM Compiler
//
// Compiler Build ID: CL-36424714
// Cuda compilation tools, release 13.0, V13.0.88
// Based on NVVM 20.0.0
//

.version 9.0
.target sm_100
.address_size 64

	// .globl	_Z11timestepGPUP8Particleif

.visible .entry _Z11timestepGPUP8Particleif(
	.param .u64 .ptr .align 1 _Z11timestepGPUP8Particleif_param_0,
	.param .u32 _Z11timestepGPUP8Particleif_param_1,
	.param .f32 _Z11timestepGPUP8Particleif_param_2
)
{
	.reg .pred 	%p<2>;
	.reg .b32 	%r<6>;
	.reg .b32 	%f<14>;
	.reg .b64 	%rd<5>;

	ld.param.u64 	%rd1, [_Z11timestepGPUP8Particleif_param_0];
	ld.param.u32 	%r2, [_Z11timestepGPUP8Particleif_param_1];
	ld.param.f32 	%f1, [_Z11timestepGPUP8Particleif_param_2];
	mov.u32 	%r3, %ctaid.x;
	mov.u32 	%r4, %ntid.x;
	mov.u32 	%r5, %tid.x;
	mad.lo.s32 	%r1, %r3, %r4, %r5;
	setp.ge.s32 	%p1, %r1, %r2;
	@%p1 bra 	$L__BB0_2;
	cvta.to.global.u64 	%rd2, %rd1;
	mul.wide.s32 	%rd3, %r1, 24;
	add.s64 	%rd4, %rd2, %rd3;
	ld.global.f32 	%f2, [%rd4+12];
	mul.f32 	%f3, %f1, %f2;
	st.global.f32 	[%rd4+12], %f3;
	ld.global.f32 	%f4, [%rd4+16];
	mul.f32 	%f5, %f1, %f4;
	st.global.f32 	[%rd4+16], %f5;
	ld.global.f32 	%f6, [%rd4+20];
	mul.f32 	%f7, %f1, %f6;
	st.global.f32 	[%rd4+20], %f7;
	ld.global.f32 	%f8, [%rd4];
	add.f32 	%f9, %f8, %f3;
	st.global.f32 	[%rd4], %f9;
	ld.global.f32 	%f10, [%rd4+4];
	add.f32 	%f11, %f10, %f5;
	st.global.f32 	[%rd4+4], %f11;
	ld.global.f32 	%f12, [%rd4+8];
	add.f32 	%f13, %f12, %f7;
	st.global.f32 	[%rd4+8], %f13;
$L__BB0_2:
	ret;

}


// ===== COMPILED SASS (sm_100) =====

	.target	sm_100

	.elftype	@"ET_EXEC"


//--------------------- .note.nv.tkinfo           --------------------------
	.section	.note.nv.tkinfo,"",@"SHT_NOTE"
	.sectionflags	@"SHF_NOTE_NV_TKINFO"
	.tkinfo
        /*0018*/ 	.word	0x00000002
        /*0030*/ 	.string	""
        /*0030*/ 	.string	"ptxas"
        /*0030*/ 	.string	"Cuda compilation tools, release 13.0, V13.0.88"
        /*0030*/ 	.string	"Build cuda_13.0.r13.0/compiler.36424714_0"
        /*0030*/ 	.string	"-arch sm_100 -m 64 "



//--------------------- .note.nv.cuinfo           --------------------------
	.section	.note.nv.cuinfo,"",@"SHT_NOTE"
	.sectionflags	@"SHF_NOTE_NV_CUINFO"
        /*0018*/ 	.short	0x0002
        /*001a*/ 	.short	0x0064
        /*001c*/ 	.short	0x0082
	.zero		2


//--------------------- .nv.info                  --------------------------
	.section	.nv.info,"",@"SHT_CUDA_INFO"
	.align	4


	//----- nvinfo : EIATTR_REGCOUNT
	.align		4
        /*0000*/ 	.byte	0x04, 0x2f
        /*0002*/ 	.short	(.L_1 - .L_0)
	.align		4
.L_0:
        /*0004*/ 	.word	index@(_Z11timestepGPUP8Particleif)
        /*0008*/ 	.word	0x00000012


	//----- nvinfo : EIATTR_FRAME_SIZE
	.align		4
.L_1:
        /*000c*/ 	.byte	0x04, 0x11
        /*000e*/ 	.short	(.L_3 - .L_2)
	.align		4
.L_2:
        /*0010*/ 	.word	index@(_Z11timestepGPUP8Particleif)
        /*0014*/ 	.word	0x00000000


	//----- nvinfo : EIATTR_MIN_STACK_SIZE
	.align		4
.L_3:
        /*0018*/ 	.byte	0x04, 0x12
        /*001a*/ 	.short	(.L_5 - .L_4)
	.align		4
.L_4:
        /*001c*/ 	.word	index@(_Z11timestepGPUP8Particleif)
        /*0020*/ 	.word	0x00000000
.L_5:


//--------------------- .nv.compat                --------------------------
	.section	.nv.compat,"",@"SHT_CUDA_COMPAT_INFO"
	.align	4
        /*0000*/ 	.byte	0x02, 0x09, 0x00, 0x00, 0x02, 0x02, 0x01, 0x00, 0x02, 0x05, 0x05, 0x00, 0x03, 0x07, 0x01, 0x01
        /*0010*/ 	.byte	0x02, 0x03, 0x00, 0x00, 0x02, 0x06, 0x01, 0x00, 0x04, 0x0b, 0x08, 0x00, 0x09, 0x00, 0x00, 0x00
        /*0020*/ 	.byte	0x00, 0x00, 0x00, 0x00


//--------------------- .nv.info._Z11timestepGPUP8Particleif --------------------------
	.section	.nv.info._Z11timestepGPUP8Particleif,"",@"SHT_CUDA_INFO"
	.sectionflags	@""
	.align	4


	//----- nvinfo : EIATTR_CUDA_API_VERSION
	.align		4
        /*0000*/ 	.byte	0x04, 0x37
        /*0002*/ 	.short	(.L_7 - .L_6)
.L_6:
        /*0004*/ 	.word	0x00000082


	//----- nvinfo : EIATTR_KPARAM_INFO
	.align		4
.L_7:
        /*0008*/ 	.byte	0x04, 0x17
        /*000a*/ 	.short	(.L_9 - .L_8)
.L_8:
        /*000c*/ 	.word	0x00000000
        /*0010*/ 	.short	0x0002
        /*0012*/ 	.short	0x000c
        /*0014*/ 	.byte	0x00, 0xf0, 0x11, 0x00


	//----- nvinfo : EIATTR_KPARAM_INFO
	.align		4
.L_9:
        /*0018*/ 	.byte	0x04, 0x17
        /*001a*/ 	.short	(.L_11 - .L_10)
.L_10:
        /*001c*/ 	.word	0x00000000
        /*0020*/ 	.short	0x0001
        /*0022*/ 	.short	0x0008
        /*0024*/ 	.byte	0x00, 0xf0, 0x11, 0x00


	//----- nvinfo : EIATTR_KPARAM_INFO
	.align		4
.L_11:
        /*0028*/ 	.byte	0x04, 0x17
        /*002a*/ 	.short	(.L_13 - .L_12)
.L_12:
        /*002c*/ 	.word	0x00000000
        /*0030*/ 	.short	0x0000
        /*0032*/ 	.short	0x0000
        /*0034*/ 	.byte	0x00, 0xf5, 0x21, 0x00


	//----- nvinfo : EIATTR_SPARSE_MMA_MASK
	.align		4
.L_13:
        /*0038*/ 	.byte	0x03, 0x50
        /*003a*/ 	.short	0x0000


	//----- nvinfo : EIATTR_MAXREG_COUNT
	.align		4
        /*003c*/ 	.byte	0x03, 0x1b
        /*003e*/ 	.short	0x00ff


	//----- nvinfo : EIATTR_MERCURY_ISA_VERSION
	.align		4
        /*0040*/ 	.byte	0x03, 0x5f
        /*0042*/ 	.short	0x0101


	//----- nvinfo : EIATTR_VRC_CTA_INIT_COUNT
	.align		4
        /*0044*/ 	.byte	0x02, 0x4a
	.zero		1
	.zero		1


	//----- nvinfo : EIATTR_EXIT_INSTR_OFFSETS
	.align		4
        /*0048*/ 	.byte	0x04, 0x1c
        /*004a*/ 	.short	(.L_15 - .L_14)


	//   ....[0]....
.L_14:
        /*004c*/ 	.word	0x00000070


	//   ....[1]....
        /*0050*/ 	.word	0x000001e0


	//----- nvinfo : EIATTR_CBANK_PARAM_SIZE
	.align		4
.L_15:
        /*0054*/ 	.byte	0x03, 0x19
        /*0056*/ 	.short	0x0010


	//----- nvinfo : EIATTR_PARAM_CBANK
	.align		4
        /*0058*/ 	.byte	0x04, 0x0a
        /*005a*/ 	.short	(.L_17 - .L_16)
	.align		4
.L_16:
        /*005c*/ 	.word	index@(.nv.constant0._Z11timestepGPUP8Particleif)
        /*0060*/ 	.short	0x0380
        /*0062*/ 	.short	0x0010


	//----- nvinfo : EIATTR_SW_WAR
	.align		4
.L_17:
        /*0064*/ 	.byte	0x04, 0x36
        /*0066*/ 	.short	(.L_19 - .L_18)
.L_18:
        /*0068*/ 	.word	0x00000008
.L_19:


//--------------------- .nv.callgraph             --------------------------
	.section	.nv.callgraph,"",@"SHT_CUDA_CALLGRAPH"
	.align	4
	.sectionentsize	8
	.align		4
        /*0000*/ 	.word	0x00000000
	.align		4
        /*0004*/ 	.word	0xffffffff
	.align		4
        /*0008*/ 	.word	0x00000000
	.align		4
        /*000c*/ 	.word	0xfffffffe
	.align		4
        /*0010*/ 	.word	0x00000000
	.align		4
        /*0014*/ 	.word	0xfffffffd
	.align		4
        /*0018*/ 	.word	0x00000000
	.align		4
        /*001c*/ 	.word	0xfffffffc


//--------------------- .text._Z11timestepGPUP8Particleif --------------------------
	.section	.text._Z11timestepGPUP8Particleif,"ax",@progbits
	.align	128
        .global         _Z11timestepGPUP8Particleif
        .type           _Z11timestepGPUP8Particleif,@function
        .size           _Z11timestepGPUP8Particleif,(.L_x_1 - _Z11timestepGPUP8Particleif)
        .other          _Z11timestepGPUP8Particleif,@"STO_CUDA_ENTRY STV_DEFAULT"
_Z11timestepGPUP8Particleif:
.text._Z11timestepGPUP8Particleif:
[----:B------:R-:W-:Y:S01]  /*0000*/  LDC R1, c[0x0][0x37c] ;  /* 0x0000df00ff017b82 */ /* 0x000fe20000000800 */
[----:B------:R-:W0:Y:S07]  /*0010*/  S2R R0, SR_TID.X ;  /* 0x0000000000007919 */ /* 0x000e2e0000002100 */
[----:B------:R-:W0:Y:S01]  /*0020*/  S2UR UR4, SR_CTAID.X ;  /* 0x00000000000479c3 */ /* 0x000e220000002500 */
[----:B------:R-:W1:Y:S07]  /*0030*/  LDCU UR5, c[0x0][0x388] ;  /* 0x00007100ff0577ac */ /* 0x000e6e0008000800 */
[----:B------:R-:W0:Y:S02]  /*0040*/  LDC R5, c[0x0][0x360] ;  /* 0x0000d800ff057b82 */ /* 0x000e240000000800 */
[----:B0-----:R-:W-:-:S05]  /*0050*/  IMAD R5, R5, UR4, R0 ;  /* 0x0000000405057c24 */ /* 0x001fca000f8e0200 */
[----:B-1----:R-:W-:-:S13]  /*0060*/  ISETP.GE.AND P0, PT, R5, UR5, PT ;  /* 0x0000000505007c0c */ /* 0x002fda000bf06270 */
[----:B------:R-:W-:Y:S05]  /*0070*/  @P0 EXIT ;  /* 0x000000000000094d */ /* 0x000fea0003800000 */
[----:B------:R-:W0:Y:S01]  /*0080*/  LDC.64 R2, c[0x0][0x380] ;  /* 0x0000e000ff027b82 */ /* 0x000e220000000a00 */
[----:B------:R-:W1:Y:S01]  /*0090*/  LDCU.64 UR4, c[0x0][0x358] ;  /* 0x00006b00ff0477ac */ /* 0x000e620008000a00 */
[----:B------:R-:W2:Y:S01]  /*00a0*/  LDCU UR6, c[0x0][0x38c] ;  /* 0x00007180ff0677ac */ /* 0x000ea20008000800 */
[----:B0-----:R-:W-:-:S05]  /*00b0*/  IMAD.WIDE R2, R5, 0x18, R2 ;  /* 0x0000001805027825 */ /* 0x001fca00078e0202 */
[----:B-1----:R-:W2:Y:S04]  /*00c0*/  LDG.E R0, desc[UR4][R2.64+0xc] ;  /* 0x00000c0402007981 */ /* 0x002ea8000c1e1900 */
[----:B------:R-:W3:Y:S04]  /*00d0*/  LDG.E R4, desc[UR4][R2.64+0x10] ;  /* 0x0000100402047981 */ /* 0x000ee8000c1e1900 */
[----:B------:R-:W4:Y:S04]  /*00e0*/  LDG.E R6, desc[UR4][R2.64+0x14] ;  /* 0x0000140402067981 */ /* 0x000f28000c1e1900 */
[----:B------:R-:W5:Y:S04]  /*00f0*/  LDG.E R8, desc[UR4][R2.64] ;  /* 0x0000000402087981 */ /* 0x000f68000c1e1900 */
[----:B------:R-:W5:Y:S04]  /*0100*/  LDG.E R10, desc[UR4][R2.64+0x4] ;  /* 0x00000404020a7981 */ /* 0x000f68000c1e1900 */
[----:B------:R-:W5:Y:S01]  /*0110*/  LDG.E R12, desc[UR4][R2.64+0x8] ;  /* 0x00000804020c7981 */ /* 0x000f62000c1e1900 */
[----:B--2---:R-:W-:Y:S01]  /*0120*/  FMUL R5, R0, UR6 ;  /* 0x0000000600057c20 */ /* 0x004fe20008400000 */
[----:B---3--:R-:W-:-:S04]  /*0130*/  FMUL R7, R4, UR6 ;  /* 0x0000000604077c20 */ /* 0x008fc80008400000 */
[----:B------:R-:W-:Y:S01]  /*0140*/  STG.E desc[UR4][R2.64+0xc], R5 ;  /* 0x00000c0502007986 */ /* 0x000fe2000c101904 */
[----:B----4-:R-:W-:-:S03]  /*0150*/  FMUL R9, R6, UR6 ;  /* 0x0000000606097c20 */ /* 0x010fc60008400000 */
[----:B------:R-:W-:Y:S01]  /*0160*/  STG.E desc[UR4][R2.64+0x10], R7 ;  /* 0x0000100702007986 */ /* 0x000fe2000c101904 */
[----:B-----5:R-:W-:-:S03]  /*0170*/  FADD R11, R5, R8 ;  /* 0x00000008050b7221 */ /* 0x020fc60000000000 */
[----:B------:R-:W-:Y:S01]  /*0180*/  STG.E desc[UR4][R2.64+0x14], R9 ;  /* 0x0000140902007986 */ /* 0x000fe2000c101904 */
[----:B------:R-:W-:-:S03]  /*0190*/  FADD R13, R7, R10 ;  /* 0x0000000a070d7221 */ /* 0x000fc60000000000 */
[----:B------:R-:W-:Y:S01]  /*01a0*/  STG.E desc[UR4][R2.64], R11 ;  /* 0x0000000b02007986 */ /* 0x000fe2000c101904 */
[----:B------:R-:W-:-:S03]  /*01b0*/  FADD R15, R9, R12 ;  /* 0x0000000c090f7221 */ /* 0x000fc60000000000 */
[----:B------:R-:W-:Y:S04]  /*01c0*/  STG.E desc[UR4][R2.64+0x4], R13 ;  /* 0x0000040d02007986 */ /* 0x000fe8000c101904 */
[----:B------:R-:W-:Y:S01]  /*01d0*/  STG.E desc[UR4][R2.64+0x8], R15 ;  /* 0x0000080f02007986 */ /* 0x000fe2000c101904 */
[----:B------:R-:W-:Y:S05]  /*01e0*/  EXIT ;  /* 0x000000000000794d */ /* 0x000fea0003800000 */
.L_x_0:
[----:B------:R-:W-:-:S00]  /*01f0*/  BRA `(.L_x_0) ;  /* 0xfffffffc00fc7947 */ /* 0x000fc0000383ffff */
[----:B------:R-:W-:-:S00]  /*0200*/  NOP ;  /* 0x0000000000007918 */ /* 0x000fc00000000000 */
[----:B------:R-:W-:-:S00]  /*0210*/  NOP ;  /* 0x0000000000007918 */ /* 0x000fc00000000000 */
[----:B------:R-:W-:-:S00]  /*0220*/  NOP ;  /* 0x0000000000007918 */ /* 0x000fc00000000000 */
[----:B------:R-:W-:-:S00]  /*0230*/  NOP ;  /* 0x0000000000007918 */ /* 0x000fc00000000000 */
[----:B------:R-:W-:-:S00]  /*0240*/  NOP ;  /* 0x0000000000007918 */ /* 0x000fc00000000000 */
[----:B------:R-:W-:-:S00]  /*0250*/  NOP ;  /* 0x0000000000007918 */ /* 0x000fc00000000000 */
[----:B------:R-:W-:-:S00]  /*0260*/  NOP ;  /* 0x0000000000007918 */ /* 0x000fc00000000000 */
[----:B------:R-:W-:-:S00]  /*0270*/  NOP ;  /* 0x0000000000007918 */ /* 0x000fc00000000000 */
.L_x_1:


//--------------------- .nv.shared.reserved.0     --------------------------
	.section	.nv.shared.reserved.0,"aw",@nobits
	.weak		__nv_reservedSMEM_offset_0_alias
	.size		__nv_reservedSMEM_offset_0_alias, 0, 64
	.other		__nv_reservedSMEM_offset_0_alias,@"STO_CUDA_RESERVED_SHARED STV_DEFAULT"
__nv_reservedSMEM_offset_0_alias:
	.zero		0
	.zero		64


//--------------------- .nv.constant0._Z11timestepGPUP8Particleif --------------------------
	.section	.nv.constant0._Z11timestepGPUP8Particleif,"a",@progbits
	.sectionflags	@""
	.align	4
.nv.constant0._Z11timestepGPUP8Particleif:
	.zero		912


//--------------------- SYMBOLS --------------------------

	.type		.nv.reservedSmem.offset0,@object
	.size		.nv.reservedSmem.offset0,0x4
